//
// Generated by NVIDIA NVVM Compiler
//
// Compiler Build ID: CL-36424714
// Cuda compilation tools, release 13.0, V13.0.88
// Based on NVVM 20.0.0
//

.version 9.0
.target sm_100
.address_size 64

	// .globl	_Z17FrustumCullKernelPK8CudaAABBPK11CudaFrustumPji

.visible .entry _Z17FrustumCullKernelPK8CudaAABBPK11CudaFrustumPji(
	.param .u64 .ptr .align 1 _Z17FrustumCullKernelPK8CudaAABBPK11CudaFrustumPji_param_0,
	.param .u64 .ptr .align 1 _Z17FrustumCullKernelPK8CudaAABBPK11CudaFrustumPji_param_1,
	.param .u64 .ptr .align 1 _Z17FrustumCullKernelPK8CudaAABBPK11CudaFrustumPji_param_2,
	.param .u32 _Z17FrustumCullKernelPK8CudaAABBPK11CudaFrustumPji_param_3
)
{
	.reg .pred 	%p<26>;
	.reg .b32 	%r<14>;
	.reg .b32 	%f<121>;
	.reg .b64 	%rd<11>;

	ld.param.u64 	%rd3, [_Z17FrustumCullKernelPK8CudaAABBPK11CudaFrustumPji_param_0];
	ld.param.u64 	%rd5, [_Z17FrustumCullKernelPK8CudaAABBPK11CudaFrustumPji_param_1];
	ld.param.u64 	%rd4, [_Z17FrustumCullKernelPK8CudaAABBPK11CudaFrustumPji_param_2];
	ld.param.u32 	%r2, [_Z17FrustumCullKernelPK8CudaAABBPK11CudaFrustumPji_param_3];
	cvta.to.global.u64 	%rd1, %rd5;
	mov.u32 	%r3, %ctaid.x;
	mov.u32 	%r4, %ntid.x;
	mov.u32 	%r5, %tid.x;
	mad.lo.s32 	%r1, %r3, %r4, %r5;
	setp.ge.s32 	%p1, %r1, %r2;
	@%p1 bra 	$L__BB0_62;
	cvta.to.global.u64 	%rd6, %rd3;
	mul.wide.s32 	%rd7, %r1, 24;
	add.s64 	%rd2, %rd6, %rd7;
	ld.global.nc.f32 	%f1, [%rd1];
	setp.gt.f32 	%p2, %f1, 0f00000000;
	@%p2 bra 	$L__BB0_2;
	bra.uni 	$L__BB0_54;
$L__BB0_2:
	ld.global.nc.f32 	%f118, [%rd2+12];
	bra.uni 	$L__BB0_55;
$L__BB0_3:
	ld.global.nc.f32 	%f2, [%rd1+16];
	setp.gt.f32 	%p6, %f2, 0f00000000;
	@%p6 bra 	$L__BB0_5;
	ld.global.nc.f32 	%f103, [%rd2];
	bra.uni 	$L__BB0_6;
$L__BB0_5:
	ld.global.nc.f32 	%f103, [%rd2+12];
$L__BB0_6:
	ld.global.nc.f32 	%f6, [%rd1+20];
	setp.gt.f32 	%p7, %f6, 0f00000000;
	@%p7 bra 	$L__BB0_8;
	ld.global.nc.f32 	%f104, [%rd2+4];
	bra.uni 	$L__BB0_9;
$L__BB0_8:
	ld.global.nc.f32 	%f104, [%rd2+16];
$L__BB0_9:
	ld.global.nc.f32 	%f10, [%rd1+24];
	setp.gt.f32 	%p8, %f10, 0f00000000;
	@%p8 bra 	$L__BB0_11;
	ld.global.nc.f32 	%f105, [%rd2+8];
	bra.uni 	$L__BB0_12;
$L__BB0_11:
	ld.global.nc.f32 	%f105, [%rd2+20];
$L__BB0_12:
	mul.f32 	%f78, %f104, %f6;
	fma.rn.f32 	%f79, %f103, %f2, %f78;
	fma.rn.f32 	%f80, %f105, %f10, %f79;
	ld.global.nc.f32 	%f81, [%rd1+28];
	add.f32 	%f82, %f81, %f80;
	setp.ltu.f32 	%p9, %f82, 0f00000000;
	@%p9 bra 	$L__BB0_62;
	ld.global.nc.f32 	%f14, [%rd1+32];
	setp.gt.f32 	%p10, %f14, 0f00000000;
	@%p10 bra 	$L__BB0_15;
	ld.global.nc.f32 	%f106, [%rd2];
	bra.uni 	$L__BB0_16;
$L__BB0_15:
	ld.global.nc.f32 	%f106, [%rd2+12];
$L__BB0_16:
	ld.global.nc.f32 	%f18, [%rd1+36];
	setp.gt.f32 	%p11, %f18, 0f00000000;
	@%p11 bra 	$L__BB0_18;
	ld.global.nc.f32 	%f107, [%rd2+4];
	bra.uni 	$L__BB0_19;
$L__BB0_18:
	ld.global.nc.f32 	%f107, [%rd2+16];
$L__BB0_19:
	ld.global.nc.f32 	%f22, [%rd1+40];
	setp.gt.f32 	%p12, %f22, 0f00000000;
	@%p12 bra 	$L__BB0_21;
	ld.global.nc.f32 	%f108, [%rd2+8];
	bra.uni 	$L__BB0_22;
$L__BB0_21:
	ld.global.nc.f32 	%f108, [%rd2+20];
$L__BB0_22:
	mul.f32 	%f83, %f107, %f18;
	fma.rn.f32 	%f84, %f106, %f14, %f83;
	fma.rn.f32 	%f85, %f108, %f22, %f84;
	ld.global.nc.f32 	%f86, [%rd1+44];
	add.f32 	%f87, %f86, %f85;
	setp.ltu.f32 	%p13, %f87, 0f00000000;
	@%p13 bra 	$L__BB0_62;
	ld.global.nc.f32 	%f26, [%rd1+48];
	setp.gt.f32 	%p14, %f26, 0f00000000;
	@%p14 bra 	$L__BB0_25;
	ld.global.nc.f32 	%f109, [%rd2];
	bra.uni 	$L__BB0_26;
$L__BB0_25:
	ld.global.nc.f32 	%f109, [%rd2+12];
$L__BB0_26:
	ld.global.nc.f32 	%f30, [%rd1+52];
	setp.gt.f32 	%p15, %f30, 0f00000000;
	@%p15 bra 	$L__BB0_28;
	ld.global.nc.f32 	%f110, [%rd2+4];
	bra.uni 	$L__BB0_29;
$L__BB0_28:
	ld.global.nc.f32 	%f110, [%rd2+16];
$L__BB0_29:
	ld.global.nc.f32 	%f34, [%rd1+56];
	setp.gt.f32 	%p16, %f34, 0f00000000;
	@%p16 bra 	$L__BB0_31;
	ld.global.nc.f32 	%f111, [%rd2+8];
	bra.uni 	$L__BB0_32;
$L__BB0_31:
	ld.global.nc.f32 	%f111, [%rd2+20];
$L__BB0_32:
	mul.f32 	%f88, %f110, %f30;
	fma.rn.f32 	%f89, %f109, %f26, %f88;
	fma.rn.f32 	%f90, %f111, %f34, %f89;
	ld.global.nc.f32 	%f91, [%rd1+60];
	add.f32 	%f92, %f91, %f90;
	setp.ltu.f32 	%p17, %f92, 0f00000000;
	@%p17 bra 	$L__BB0_62;
	ld.global.nc.f32 	%f38, [%rd1+64];
	setp.gt.f32 	%p18, %f38, 0f00000000;
	@%p18 bra 	$L__BB0_35;
	ld.global.nc.f32 	%f112, [%rd2];
	bra.uni 	$L__BB0_36;
$L__BB0_35:
	ld.global.nc.f32 	%f112, [%rd2+12];
$L__BB0_36:
	ld.global.nc.f32 	%f42, [%rd1+68];
	setp.gt.f32 	%p19, %f42, 0f00000000;
	@%p19 bra 	$L__BB0_38;
	ld.global.nc.f32 	%f113, [%rd2+4];
	bra.uni 	$L__BB0_39;
$L__BB0_38:
	ld.global.nc.f32 	%f113, [%rd2+16];
$L__BB0_39:
	ld.global.nc.f32 	%f46, [%rd1+72];
	setp.gt.f32 	%p20, %f46, 0f00000000;
	@%p20 bra 	$L__BB0_41;
	ld.global.nc.f32 	%f114, [%rd2+8];
	bra.uni 	$L__BB0_42;
$L__BB0_41:
	ld.global.nc.f32 	%f114, [%rd2+20];
$L__BB0_42:
	mul.f32 	%f93, %f113, %f42;
	fma.rn.f32 	%f94, %f112, %f38, %f93;
	fma.rn.f32 	%f95, %f114, %f46, %f94;
	ld.global.nc.f32 	%f96, [%rd1+76];
	add.f32 	%f97, %f96, %f95;
	setp.ltu.f32 	%p21, %f97, 0f00000000;
	@%p21 bra 	$L__BB0_62;
	ld.global.nc.f32 	%f50, [%rd1+80];
	setp.gt.f32 	%p22, %f50, 0f00000000;
	@%p22 bra 	$L__BB0_45;
	ld.global.nc.f32 	%f115, [%rd2];
	bra.uni 	$L__BB0_46;
$L__BB0_45:
	ld.global.nc.f32 	%f115, [%rd2+12];
$L__BB0_46:
	ld.global.nc.f32 	%f54, [%rd1+84];
	setp.gt.f32 	%p23, %f54, 0f00000000;
	@%p23 bra 	$L__BB0_48;
	ld.global.nc.f32 	%f116, [%rd2+4];
	bra.uni 	$L__BB0_49;
$L__BB0_48:
	ld.global.nc.f32 	%f116, [%rd2+16];
$L__BB0_49:
	ld.global.nc.f32 	%f58, [%rd1+88];
	setp.gt.f32 	%p24, %f58, 0f00000000;
	@%p24 bra 	$L__BB0_51;
	ld.global.nc.f32 	%f117, [%rd2+8];
	bra.uni 	$L__BB0_52;
$L__BB0_51:
	ld.global.nc.f32 	%f117, [%rd2+20];
$L__BB0_52:
	mul.f32 	%f98, %f116, %f54;
	fma.rn.f32 	%f99, %f115, %f50, %f98;
	fma.rn.f32 	%f100, %f117, %f58, %f99;
	ld.global.nc.f32 	%f101, [%rd1+92];
	add.f32 	%f102, %f101, %f100;
	setp.ltu.f32 	%p25, %f102, 0f00000000;
	@%p25 bra 	$L__BB0_62;
	shr.s32 	%r6, %r1, 31;
	shr.u32 	%r7, %r6, 27;
	add.s32 	%r8, %r1, %r7;
	shr.s32 	%r9, %r8, 5;
	cvta.to.global.u64 	%rd8, %rd4;
	mul.wide.s32 	%rd9, %r9, 4;
	add.s64 	%rd10, %rd8, %rd9;
	and.b32  	%r10, %r1, 31;
	mov.b32 	%r11, 1;
	shl.b32 	%r12, %r11, %r10;
	atom.global.or.b32 	%r13, [%rd10], %r12;
	bra.uni 	$L__BB0_62;
$L__BB0_54:
	ld.global.nc.f32 	%f118, [%rd2];
$L__BB0_55:
	ld.global.nc.f32 	%f65, [%rd1+4];
	setp.leu.f32 	%p3, %f65, 0f00000000;
	@%p3 bra 	$L__BB0_57;
	ld.global.nc.f32 	%f119, [%rd2+16];
	bra.uni 	$L__BB0_58;
$L__BB0_57:
	ld.global.nc.f32 	%f119, [%rd2+4];
$L__BB0_58:
	ld.global.nc.f32 	%f69, [%rd1+8];
	setp.leu.f32 	%p4, %f69, 0f00000000;
	@%p4 bra 	$L__BB0_60;
	ld.global.nc.f32 	%f120, [%rd2+20];
	bra.uni 	$L__BB0_61;
$L__BB0_60:
	ld.global.nc.f32 	%f120, [%rd2+8];
$L__BB0_61:
	mul.f32 	%f73, %f119, %f65;
	fma.rn.f32 	%f74, %f118, %f1, %f73;
	fma.rn.f32 	%f75, %f120, %f69, %f74;
	ld.global.nc.f32 	%f76, [%rd1+12];
	add.f32 	%f77, %f76, %f75;
	setp.ge.f32 	%p5, %f77, 0f00000000;
	@%p5 bra 	$L__BB0_3;
$L__BB0_62:
	ret;

}
	// .globl	_Z20CompactVisibleKernelPKjPiS1_i
.visible .entry _Z20CompactVisibleKernelPKjPiS1_i(
	.param .u64 .ptr .align 1 _Z20CompactVisibleKernelPKjPiS1_i_param_0,
	.param .u64 .ptr .align 1 _Z20CompactVisibleKernelPKjPiS1_i_param_1,
	.param .u64 .ptr .align 1 _Z20CompactVisibleKernelPKjPiS1_i_param_2,
	.param .u32 _Z20CompactVisibleKernelPKjPiS1_i_param_3
)
{
	.reg .pred 	%p<4>;
	.reg .b32 	%r<15>;
	.reg .b64 	%rd<11>;

	ld.param.u64 	%rd1, [_Z20CompactVisibleKernelPKjPiS1_i_param_0];
	ld.param.u64 	%rd2, [_Z20CompactVisibleKernelPKjPiS1_i_param_1];
	ld.param.u64 	%rd3, [_Z20CompactVisibleKernelPKjPiS1_i_param_2];
	ld.param.u32 	%r2, [_Z20CompactVisibleKernelPKjPiS1_i_param_3];
	mov.u32 	%r3, %ctaid.x;
	mov.u32 	%r4, %ntid.x;
	mov.u32 	%r5, %tid.x;
	mad.lo.s32 	%r1, %r3, %r4, %r5;
	setp.ge.s32 	%p1, %r1, %r2;
	@%p1 bra 	$L__BB1_3;
	cvta.to.global.u64 	%rd4, %rd1;
	shr.s32 	%r6, %r1, 31;
	shr.u32 	%r7, %r6, 27;
	add.s32 	%r8, %r1, %r7;
	shr.s32 	%r9, %r8, 5;
	mul.wide.s32 	%rd5, %r9, 4;
	add.s64 	%rd6, %rd4, %rd5;
	ld.global.nc.u32 	%r10, [%rd6];
	and.b32  	%r11, %r1, 31;
	shr.u32 	%r12, %r10, %r11;
	and.b32  	%r13, %r12, 1;
	setp.eq.b32 	%p2, %r13, 1;
	not.pred 	%p3, %p2;
	@%p3 bra 	$L__BB1_3;
	cvta.to.global.u64 	%rd7, %rd3;
	atom.global.add.u32 	%r14, [%rd7], 1;
	cvta.to.global.u64 	%rd8, %rd2;
	mul.wide.s32 	%rd9, %r14, 4;
	add.s64 	%rd10, %rd8, %rd9;
	st.global.u32 	[%rd10], %r1;
$L__BB1_3:
	ret;

}


// ===== COMPILED SASS (sm_100) =====

	.target	sm_100

	.elftype	@"ET_EXEC"


//--------------------- .note.nv.tkinfo           --------------------------
	.section	.note.nv.tkinfo,"",@"SHT_NOTE"
	.sectionflags	@"SHF_NOTE_NV_TKINFO"
	.tkinfo
        /*0018*/ 	.word	0x00000002
        /*0030*/ 	.string	""
        /*0030*/ 	.string	"ptxas"
        /*0030*/ 	.string	"Cuda compilation tools, release 13.0, V13.0.88"
        /*0030*/ 	.string	"Build cuda_13.0.r13.0/compiler.36424714_0"
        /*0030*/ 	.string	"-arch sm_100 -m 64 "



//--------------------- .note.nv.cuinfo           --------------------------
	.section	.note.nv.cuinfo,"",@"SHT_NOTE"
	.sectionflags	@"SHF_NOTE_NV_CUINFO"
        /*0018*/ 	.short	0x0002
        /*001a*/ 	.short	0x0064
        /*001c*/ 	.short	0x0082
	.zero		2


//--------------------- .nv.info                  --------------------------
	.section	.nv.info,"",@"SHT_CUDA_INFO"
	.align	4


	//----- nvinfo : EIATTR_REGCOUNT
	.align		4
        /*0000*/ 	.byte	0x04, 0x2f
        /*0002*/ 	.short	(.L_1 - .L_0)
	.align		4
.L_0:
        /*0004*/ 	.word	index@(_Z17FrustumCullKernelPK8CudaAABBPK11CudaFrustumPji)
        /*0008*/ 	.word	0x0000000f


	//----- nvinfo : EIATTR_FRAME_SIZE
	.align		4
.L_1:
        /*000c*/ 	.byte	0x04, 0x11
        /*000e*/ 	.short	(.L_3 - .L_2)
	.align		4
.L_2:
        /*0010*/ 	.word	index@(_Z17FrustumCullKernelPK8CudaAABBPK11CudaFrustumPji)
        /*0014*/ 	.word	0x00000000


	//----- nvinfo : EIATTR_REGCOUNT
	.align		4
.L_3:
        /*0018*/ 	.byte	0x04, 0x2f
        /*001a*/ 	.short	(.L_5 - .L_4)
	.align		4
.L_4:
        /*001c*/ 	.word	index@(_Z20CompactVisibleKernelPKjPiS1_i)
        /*0020*/ 	.word	0x0000000e


	//----- nvinfo : EIATTR_FRAME_SIZE
	.align		4
.L_5:
        /*0024*/ 	.byte	0x04, 0x11
        /*0026*/ 	.short	(.L_7 - .L_6)
	.align		4
.L_6:
        /*0028*/ 	.word	index@(_Z20CompactVisibleKernelPKjPiS1_i)
        /*002c*/ 	.word	0x00000000


	//----- nvinfo : EIATTR_MIN_STACK_SIZE
	.align		4
.L_7:
        /*0030*/ 	.byte	0x04, 0x12
        /*0032*/ 	.short	(.L_9 - .L_8)
	.align		4
.L_8:
        /*0034*/ 	.word	index@(_Z20CompactVisibleKernelPKjPiS1_i)
        /*0038*/ 	.word	0x00000000


	//----- nvinfo : EIATTR_MIN_STACK_SIZE
	.align		4
.L_9:
        /*003c*/ 	.byte	0x04, 0x12
        /*003e*/ 	.short	(.L_11 - .L_10)
	.align		4
.L_10:
        /*0040*/ 	.word	index@(_Z17FrustumCullKernelPK8CudaAABBPK11CudaFrustumPji)
        /*0044*/ 	.word	0x00000000
.L_11:


//--------------------- .nv.compat                --------------------------
	.section	.nv.compat,"",@"SHT_CUDA_COMPAT_INFO"
	.align	4
        /*0000*/ 	.byte	0x02, 0x09, 0x00, 0x00, 0x02, 0x02, 0x01, 0x00, 0x02, 0x05, 0x05, 0x00, 0x03, 0x07, 0x01, 0x01
        /*0010*/ 	.byte	0x02, 0x03, 0x00, 0x00, 0x02, 0x06, 0x01, 0x00, 0x04, 0x0b, 0x08, 0x00, 0x09, 0x00, 0x00, 0x00
        /*0020*/ 	.byte	0x00, 0x00, 0x00, 0x00


//--------------------- .nv.info._Z20CompactVisibleKernelPKjPiS1_i --------------------------
	.section	.nv.info._Z20CompactVisibleKernelPKjPiS1_i,"",@"SHT_CUDA_INFO"
	.sectionflags	@""
	.align	4


	//----- nvinfo : EIATTR_CUDA_API_VERSION
	.align		4
        /*0000*/ 	.byte	0x04, 0x37
        /*0002*/ 	.short	(.L_13 - .L_12)
.L_12:
        /*0004*/ 	.word	0x00000082


	//----- nvinfo : EIATTR_KPARAM_INFO
	.align		4
.L_13:
        /*0008*/ 	.byte	0x04, 0x17
        /*000a*/ 	.short	(.L_15 - .L_14)
.L_14:
        /*000c*/ 	.word	0x00000000
        /*0010*/ 	.short	0x0003
        /*0012*/ 	.short	0x0018
        /*0014*/ 	.byte	0x00, 0xf0, 0x11, 0x00


	//----- nvinfo : EIATTR_KPARAM_INFO
	.align		4
.L_15:
        /*0018*/ 	.byte	0x04, 0x17
        /*001a*/ 	.short	(.L_17 - .L_16)
.L_16:
        /*001c*/ 	.word	0x00000000
        /*0020*/ 	.short	0x0002
        /*0022*/ 	.short	0x0010
        /*0024*/ 	.byte	0x00, 0xf5, 0x21, 0x00


	//----- nvinfo : EIATTR_KPARAM_INFO
	.align		4
.L_17:
        /*0028*/ 	.byte	0x04, 0x17
        /*002a*/ 	.short	(.L_19 - .L_18)
.L_18:
        /*002c*/ 	.word	0x00000000
        /*0030*/ 	.short	0x0001
        /*0032*/ 	.short	0x0008
        /*0034*/ 	.byte	0x00, 0xf5, 0x21, 0x00


	//----- nvinfo : EIATTR_KPARAM_INFO
	.align		4
.L_19:
        /*0038*/ 	.byte	0x04, 0x17
        /*003a*/ 	.short	(.L_21 - .L_20)
.L_20:
        /*003c*/ 	.word	0x00000000
        /*0040*/ 	.short	0x0000
        /*0042*/ 	.short	0x0000
        /*0044*/ 	.byte	0x00, 0xf5, 0x21, 0x00


	//----- nvinfo : EIATTR_SPARSE_MMA_MASK
	.align		4
.L_21:
        /*0048*/ 	.byte	0x03, 0x50
        /*004a*/ 	.short	0x0000


	//----- nvinfo : EIATTR_MAXREG_COUNT
	.align		4
        /*004c*/ 	.byte	0x03, 0x1b
        /*004e*/ 	.short	0x00ff


	//----- nvinfo : EIATTR_MERCURY_ISA_VERSION
	.align		4
        /*0050*/ 	.byte	0x03, 0x5f
        /*0052*/ 	.short	0x0101


	//----- nvinfo : EIATTR_INT_WARP_WIDE_INSTR_OFFSETS
	.align		4
        /*0054*/ 	.byte	0x04, 0x31
        /*0056*/ 	.short	(.L_23 - .L_22)


	//   ....[0]....
.L_22:
        /*0058*/ 	.word	0x00000140


	//   ....[1]....
        /*005c*/ 	.word	0x000001e0


	//----- nvinfo : EIATTR_VRC_CTA_INIT_COUNT
	.align		4
.L_23:
        /*0060*/ 	.byte	0x02, 0x4a
	.zero		1
	.zero		1


	//----- nvinfo : EIATTR_EXIT_INSTR_OFFSETS
	.align		4
        /*0064*/ 	.byte	0x04, 0x1c
        /*0066*/ 	.short	(.L_25 - .L_24)


	//   ....[0]....
.L_24:
        /*0068*/ 	.word	0x00000070


	//   ....[1]....
        /*006c*/ 	.word	0x00000120


	//   ....[2]....
        /*0070*/ 	.word	0x00000220


	//----- nvinfo : EIATTR_CBANK_PARAM_SIZE
	.align		4
.L_25:
        /*0074*/ 	.byte	0x03, 0x19
        /*0076*/ 	.short	0x001c


	//----- nvinfo : EIATTR_PARAM_CBANK
	.align		4
        /*0078*/ 	.byte	0x04, 0x0a
        /*007a*/ 	.short	(.L_27 - .L_26)
	.align		4
.L_26:
        /*007c*/ 	.word	index@(.nv.constant0._Z20CompactVisibleKernelPKjPiS1_i)
        /*0080*/ 	.short	0x0380
        /*0082*/ 	.short	0x001c


	//----- nvinfo : EIATTR_SW_WAR
	.align		4
.L_27:
        /*0084*/ 	.byte	0x04, 0x36
        /*0086*/ 	.short	(.L_29 - .L_28)
.L_28:
        /*0088*/ 	.word	0x00000008
.L_29:


//--------------------- .nv.info._Z17FrustumCullKernelPK8CudaAABBPK11CudaFrustumPji --------------------------
	.section	.nv.info._Z17FrustumCullKernelPK8CudaAABBPK11CudaFrustumPji,"",@"SHT_CUDA_INFO"
	.sectionflags	@""
	.align	4


	//----- nvinfo : EIATTR_CUDA_API_VERSION
	.align		4
        /*0000*/ 	.byte	0x04, 0x37
        /*0002*/ 	.short	(.L_31 - .L_30)
.L_30:
        /*0004*/ 	.word	0x00000082


	//----- nvinfo : EIATTR_KPARAM_INFO
	.align		4
.L_31:
        /*0008*/ 	.byte	0x04, 0x17
        /*000a*/ 	.short	(.L_33 - .L_32)
.L_32:
        /*000c*/ 	.word	0x00000000
        /*0010*/ 	.short	0x0003
        /*0012*/ 	.short	0x0018
        /*0014*/ 	.byte	0x00, 0xf0, 0x11, 0x00


	//----- nvinfo : EIATTR_KPARAM_INFO
	.align		4
.L_33:
        /*0018*/ 	.byte	0x04, 0x17
        /*001a*/ 	.short	(.L_35 - .L_34)
.L_34:
        /*001c*/ 	.word	0x00000000
        /*0020*/ 	.short	0x0002
        /*0022*/ 	.short	0x0010
        /*0024*/ 	.byte	0x00, 0xf5, 0x21, 0x00


	//----- nvinfo : EIATTR_KPARAM_INFO
	.align		4
.L_35:
        /*0028*/ 	.byte	0x04, 0x17
        /*002a*/ 	.short	(.L_37 - .L_36)
.L_36:
        /*002c*/ 	.word	0x00000000
        /*0030*/ 	.short	0x0001
        /*0032*/ 	.short	0x0008
        /*0034*/ 	.byte	0x00, 0xf5, 0x21, 0x00


	//----- nvinfo : EIATTR_KPARAM_INFO
	.align		4
.L_37:
        /*0038*/ 	.byte	0x04, 0x17
        /*003a*/ 	.short	(.L_39 - .L_38)
.L_38:
        /*003c*/ 	.word	0x00000000
        /*0040*/ 	.short	0x0000
        /*0042*/ 	.short	0x0000
        /*0044*/ 	.byte	0x00, 0xf5, 0x21, 0x00


	//----- nvinfo : EIATTR_SPARSE_MMA_MASK
	.align		4
.L_39:
        /*0048*/ 	.byte	0x03, 0x50
        /*004a*/ 	.short	0x0000


	//----- nvinfo : EIATTR_MAXREG_COUNT
	.align		4
        /*004c*/ 	.byte	0x03, 0x1b
        /*004e*/ 	.short	0x00ff


	//----- nvinfo : EIATTR_MERCURY_ISA_VERSION
	.align		4
        /*0050*/ 	.byte	0x03, 0x5f
        /*0052*/ 	.short	0x0101


	//----- nvinfo : EIATTR_VRC_CTA_INIT_COUNT
	.align		4
        /*0054*/ 	.byte	0x02, 0x4a
	.zero		1
	.zero		1


	//----- nvinfo : EIATTR_EXIT_INSTR_OFFSETS
	.align		4
        /*0058*/ 	.byte	0x04, 0x1c
        /*005a*/ 	.short	(.L_41 - .L_40)


	//   ....[0]....
.L_40:
        /*005c*/ 	.word	0x00000070


	//   ....[1]....
        /*0060*/ 	.word	0x000001e0


	//   ....[2]....
        /*0064*/ 	.word	0x00000310


	//   ....[3]....
        /*0068*/ 	.word	0x00000440


	//   ....[4]....
        /*006c*/ 	.word	0x00000570


	//   ....[5]....
        /*0070*/ 	.word	0x000006a0


	//   ....[6]....
        /*0074*/ 	.word	0x000007d0


	//   ....[7]....
        /*0078*/ 	.word	0x00000860


	//----- nvinfo : EIATTR_CBANK_PARAM_SIZE
	.align		4
.L_41:
        /*007c*/ 	.byte	0x03, 0x19
        /*007e*/ 	.short	0x001c


	//----- nvinfo : EIATTR_PARAM_CBANK
	.align		4
        /*0080*/ 	.byte	0x04, 0x0a
        /*0082*/ 	.short	(.L_43 - .L_42)
	.align		4
.L_42:
        /*0084*/ 	.word	index@(.nv.constant0._Z17FrustumCullKernelPK8CudaAABBPK11CudaFrustumPji)
        /*0088*/ 	.short	0x0380
        /*008a*/ 	.short	0x001c


	//----- nvinfo : EIATTR_SW_WAR
	.align		4
.L_43:
        /*008c*/ 	.byte	0x04, 0x36
        /*008e*/ 	.short	(.L_45 - .L_44)
.L_44:
        /*0090*/ 	.word	0x00000008
.L_45:


//--------------------- .nv.callgraph             --------------------------
	.section	.nv.callgraph,"",@"SHT_CUDA_CALLGRAPH"
	.align	4
	.sectionentsize	8
	.align		4
        /*0000*/ 	.word	0x00000000
	.align		4
        /*0004*/ 	.word	0xffffffff
	.align		4
        /*0008*/ 	.word	0x00000000
	.align		4
        /*000c*/ 	.word	0xfffffffe
	.align		4
        /*0010*/ 	.word	0x00000000
	.align		4
        /*0014*/ 	.word	0xfffffffd
	.align		4
        /*0018*/ 	.word	0x00000000
	.align		4
        /*001c*/ 	.word	0xfffffffc


//--------------------- .text._Z20CompactVisibleKernelPKjPiS1_i --------------------------
	.section	.text._Z20CompactVisibleKernelPKjPiS1_i,"ax",@progbits
	.align	128
        .global         _Z20CompactVisibleKernelPKjPiS1_i
        .type           _Z20CompactVisibleKernelPKjPiS1_i,@function
        .size           _Z20CompactVisibleKernelPKjPiS1_i,(.L_x_2 - _Z20CompactVisibleKernelPKjPiS1_i)
        .other          _Z20CompactVisibleKernelPKjPiS1_i,@"STO_CUDA_ENTRY STV_DEFAULT"
_Z20CompactVisibleKernelPKjPiS1_i:
.text._Z20CompactVisibleKernelPKjPiS1_i:
[----:B------:R-:W-:Y:S01]  /*0000*/  LDC R1, c[0x0][0x37c] ;  /* 0x0000df00ff017b82 */ /* 0x000fe20000000800 */
[----:B------:R-:W0:Y:S07]  /*0010*/  S2R R0, SR_TID.X ;  /* 0x0000000000007919 */ /* 0x000e2e0000002100 */
[----:B------:R-:W0:Y:S01]  /*0020*/  S2UR UR4, SR_CTAID.X ;  /* 0x00000000000479c3 */ /* 0x000e220000002500 */
[----:B------:R-:W1:Y:S07]  /*0030*/  LDCU UR5, c[0x0][0x398] ;  /* 0x00007300ff0577ac */ /* 0x000e6e0008000800 */
[----:B------:R-:W0:Y:S02]  /*0040*/  LDC R7, c[0x0][0x360] ;  /* 0x0000d800ff077b82 */ /* 0x000e240000000800 */
[----:B0-----:R-:W-:-:S05]  /*0050*/  IMAD R7, R7, UR4, R0 ;  /* 0x0000000407077c24 */ /* 0x001fca000f8e0200 */
[----:B-1----:R-:W-:-:S13]  /*0060*/  ISETP.GE.AND P0, PT, R7, UR5, PT ;  /* 0x0000000507007c0c */ /* 0x002fda000bf06270 */
[----:B------:R-:W-:Y:S05]  /*0070*/  @P0 EXIT ;  /* 0x000000000000094d */ /* 0x000fea0003800000 */
[----:B------:R-:W0:Y:S01]  /*0080*/  LDC.64 R2, c[0x0][0x380] ;  /* 0x0000e000ff027b82 */ /* 0x000e220000000a00 */
[----:B------:R-:W-:Y:S01]  /*0090*/  SHF.R.S32.HI R0, RZ, 0x1f, R7 ;  /* 0x0000001fff007819 */ /* 0x000fe20000011407 */
[----:B------:R-:W1:Y:S03]  /*00a0*/  LDCU.64 UR4, c[0x0][0x358] ;  /* 0x00006b00ff0477ac */ /* 0x000e660008000a00 */
[----:B------:R-:W-:-:S04]  /*00b0*/  LEA.HI R0, R0, R7, RZ, 0x5 ;  /* 0x0000000700007211 */ /* 0x000fc800078f28ff */
[----:B------:R-:W-:-:S05]  /*00c0*/  SHF.R.S32.HI R5, RZ, 0x5, R0 ;  /* 0x00000005ff057819 */ /* 0x000fca0000011400 */
[----:B0-----:R-:W-:-:S06]  /*00d0*/  IMAD.WIDE R2, R5, 0x4, R2 ;  /* 0x0000000405027825 */ /* 0x001fcc00078e0202 */
[----:B-1----:R-:W2:Y:S02]  /*00e0*/  LDG.E.CONSTANT R2, desc[UR4][R2.64] ;  /* 0x0000000402027981 */ /* 0x002ea4000c1e9900 */
[----:B--2---:R-:W-:-:S04]  /*00f0*/  SHF.R.W.U32.HI R0, RZ, R7, R2 ;  /* 0x00000007ff007219 */ /* 0x004fc80000011e02 */
[----:B------:R-:W-:-:S04]  /*0100*/  LOP3.LUT R0, R0, 0x1, RZ, 0xc0, !PT ;  /* 0x0000000100007812 */ /* 0x000fc800078ec0ff */
[----:B------:R-:W-:-:S13]  /*0110*/  ISETP.NE.U32.AND P0, PT, R0, 0x1, PT ;  /* 0x000000010000780c */ /* 0x000fda0003f05070 */
[----:B------:R-:W-:Y:S05]  /*0120*/  @P0 EXIT ;  /* 0x000000000000094d */ /* 0x000fea0003800000 */
[----:B------:R-:W0:Y:S01]  /*0130*/  S2R R5, SR_LANEID ;  /* 0x0000000000057919 */ /* 0x000e220000000000 */
[----:B------:R-:W-:Y:S01]  /*0140*/  VOTEU.ANY UR6, UPT, PT ;  /* 0x0000000000067886 */ /* 0x000fe200038e0100 */
[----:B------:R-:W1:Y:S01]  /*0150*/  LDC.64 R2, c[0x0][0x390] ;  /* 0x0000e400ff027b82 */ /* 0x000e620000000a00 */
[----:B------:R-:W0:Y:S08]  /*0160*/  FLO.U32 R0, UR6 ;  /* 0x0000000600007d00 */ /* 0x000e3000080e0000 */
[----:B------:R-:W1:Y:S01]  /*0170*/  POPC R11, UR6 ;  /* 0x00000006000b7d09 */ /* 0x000e620008000000 */
[----:B0-----:R-:W-:Y:S01]  /*0180*/  ISETP.EQ.U32.AND P0, PT, R0, R5, PT ;  /* 0x000000050000720c */ /* 0x001fe20003f02070 */
[----:B------:R-:W0:Y:S01]  /*0190*/  S2R R6, SR_LTMASK ;  /* 0x0000000000067919 */ /* 0x000e220000003900 */
[----:B------:R-:W2:Y:S11]  /*01a0*/  LDC.64 R4, c[0x0][0x388] ;  /* 0x0000e200ff047b82 */ /* 0x000eb60000000a00 */
[----:B-1----:R-:W3:Y:S01]  /*01b0*/  @P0 ATOMG.E.ADD.STRONG.GPU PT, R3, desc[UR4][R2.64], R11 ;  /* 0x8000000b020309a8 */ /* 0x002ee200081ef104 */
[----:B0-----:R-:W-:-:S06]  /*01c0*/  LOP3.LUT R6, R6, UR6, RZ, 0xc0, !PT ;  /* 0x0000000606067c12 */ /* 0x001fcc000f8ec0ff */
[----:B------:R-:W0:Y:S01]  /*01d0*/  POPC R6, R6 ;  /* 0x0000000600067309 */ /* 0x000e220000000000 */
[----:B---3--:R-:W0:Y:S02]  /*01e0*/  SHFL.IDX PT, R9, R3, R0, 0x1f ;  /* 0x00001f0003097589 */ /* 0x008e2400000e0000 */
[----:B0-----:R-:W-:-:S04]  /*01f0*/  IMAD.IADD R9, R9, 0x1, R6 ;  /* 0x0000000109097824 */ /* 0x001fc800078e0206 */
[----:B--2---:R-:W-:-:S05]  /*0200*/  IMAD.WIDE R4, R9, 0x4, R4 ;  /* 0x0000000409047825 */ /* 0x004fca00078e0204 */
[----:B------:R-:W-:Y:S01]  /*0210*/  STG.E desc[UR4][R4.64], R7 ;  /* 0x0000000704007986 */ /* 0x000fe2000c101904 */
[----:B------:R-:W-:Y:S05]  /*0220*/  EXIT ;  /* 0x000000000000794d */ /* 0x000fea0003800000 */
.L_x_0:
[----:B------:R-:W-:-:S00]  /*0230*/  BRA `(.L_x_0) ;  /* 0xfffffffc00fc7947 */ /* 0x000fc0000383ffff */
[----:B------:R-:W-:-:S00]  /*0240*/  NOP ;  /* 0x0000000000007918 */ /* 0x000fc00000000000 */
        /* <DEDUP_REMOVED lines=11> */
.L_x_2:


//--------------------- .text._Z17FrustumCullKernelPK8CudaAABBPK11CudaFrustumPji --------------------------
	.section	.text._Z17FrustumCullKernelPK8CudaAABBPK11CudaFrustumPji,"ax",@progbits
	.align	128
        .global         _Z17FrustumCullKernelPK8CudaAABBPK11CudaFrustumPji
        .type           _Z17FrustumCullKernelPK8CudaAABBPK11CudaFrustumPji,@function
        .size           _Z17FrustumCullKernelPK8CudaAABBPK11CudaFrustumPji,(.L_x_3 - _Z17FrustumCullKernelPK8CudaAABBPK11CudaFrustumPji)
        .other          _Z17FrustumCullKernelPK8CudaAABBPK11CudaFrustumPji,@"STO_CUDA_ENTRY STV_DEFAULT"
_Z17FrustumCullKernelPK8CudaAABBPK11CudaFrustumPji:
.text._Z17FrustumCullKernelPK8CudaAABBPK11CudaFrustumPji:
        /* <DEDUP_REMOVED lines=9> */
[----:B------:R-:W0:Y:S07]  /*0090*/  LDCU.64 UR4, c[0x0][0x358] ;  /* 0x00006b00ff0477ac */ /* 0x000e2e0008000a00 */
[----:B------:R-:W1:Y:S01]  /*00a0*/  LDC.64 R4, c[0x0][0x380] ;  /* 0x0000e000ff047b82 */ /* 0x000e620000000a00 */
[----:B0-----:R-:W2:Y:S04]  /*00b0*/  LDG.E.CONSTANT R8, desc[UR4][R2.64+0x4] ;  /* 0x0000040402087981 */ /* 0x001ea8000c1e9900 */
[----:B------:R-:W3:Y:S04]  /*00c0*/  LDG.E.CONSTANT R6, desc[UR4][R2.64] ;  /* 0x0000000402067981 */ /* 0x000ee8000c1e9900 */
[----:B------:R-:W4:Y:S01]  /*00d0*/  LDG.E.CONSTANT R10, desc[UR4][R2.64+0x8] ;  /* 0x00000804020a7981 */ /* 0x000f22000c1e9900 */
[----:B-1----:R-:W-:-:S03]  /*00e0*/  IMAD.WIDE R4, R0, 0x18, R4 ;  /* 0x0000001800047825 */ /* 0x002fc600078e0204 */
[----:B------:R-:W5:Y:S01]  /*00f0*/  LDG.E.CONSTANT R12, desc[UR4][R2.64+0xc] ;  /* 0x00000c04020c7981 */ /* 0x000f62000c1e9900 */
[----:B--2---:R-:W-:Y:S02]  /*0100*/  FSETP.GT.AND P1, PT, R8, RZ, PT ;  /* 0x000000ff0800720b */ /* 0x004fe40003f24000 */
[----:B---3--:R-:W-:Y:S02]  /*0110*/  FSETP.GT.AND P0, PT, R6, RZ, PT ;  /* 0x000000ff0600720b */ /* 0x008fe40003f04000 */
[----:B----4-:R-:W-:-:S09]  /*0120*/  FSETP.GT.AND P2, PT, R10, RZ, PT ;  /* 0x000000ff0a00720b */ /* 0x010fd20003f44000 */
[----:B------:R-:W2:Y:S04]  /*0130*/  @P1 LDG.E.CONSTANT R9, desc[UR4][R4.64+0x10] ;  /* 0x0000100404091981 */ /* 0x000ea8000c1e9900 */
[----:B------:R-:W3:Y:S04]  /*0140*/  @!P0 LDG.E.CONSTANT R7, desc[UR4][R4.64] ;  /* 0x0000000404078981 */ /* 0x000ee8000c1e9900 */
[----:B------:R-:W4:Y:S04]  /*0150*/  @P2 LDG.E.CONSTANT R11, desc[UR4][R4.64+0x14] ;  /* 0x00001404040b2981 */ /* 0x000f28000c1e9900 */
[----:B------:R-:W2:Y:S04]  /*0160*/  @!P1 LDG.E.CONSTANT R9, desc[UR4][R4.64+0x4] ;  /* 0x0000040404099981 */ /* 0x000ea8000c1e9900 */
[----:B------:R-:W3:Y:S04]  /*0170*/  @P0 LDG.E.CONSTANT R7, desc[UR4][R4.64+0xc] ;  /* 0x00000c0404070981 */ /* 0x000ee8000c1e9900 */
[----:B------:R-:W4:Y:S01]  /*0180*/  @!P2 LDG.E.CONSTANT R11, desc[UR4][R4.64+0x8] ;  /* 0x00000804040ba981 */ /* 0x000f22000c1e9900 */
[----:B--2---:R-:W-:-:S04]  /*0190*/  FMUL R9, R8, R9 ;  /* 0x0000000908097220 */ /* 0x004fc80000400000 */
[----:B---3--:R-:W-:-:S04]  /*01a0*/  FFMA R7, R6, R7, R9 ;  /* 0x0000000706077223 */ /* 0x008fc80000000009 */
[----:B----4-:R-:W-:-:S04]  /*01b0*/  FFMA R7, R10, R11, R7 ;  /* 0x0000000b0a077223 */ /* 0x010fc80000000007 */
[----:B-----5:R-:W-:-:S05]  /*01c0*/  FADD R7, R7, R12 ;  /* 0x0000000c07077221 */ /* 0x020fca0000000000 */
[----:B------:R-:W-:-:S13]  /*01d0*/  FSETP.GE.AND P0, PT, R7, RZ, PT ;  /* 0x000000ff0700720b */ /* 0x000fda0003f06000 */
[----:B------:R-:W-:Y:S05]  /*01e0*/  @!P0 EXIT ;  /* 0x000000000000894d */ /* 0x000fea0003800000 */
[----:B------:R-:W2:Y:S04]  /*01f0*/  LDG.E.CONSTANT R8, desc[UR4][R2.64+0x14] ;  /* 0x0000140402087981 */ /* 0x000ea8000c1e9900 */
[----:B------:R-:W3:Y:S04]  /*0200*/  LDG.E.CONSTANT R6, desc[UR4][R2.64+0x10] ;  /* 0x0000100402067981 */ /* 0x000ee8000c1e9900 */
[----:B------:R-:W4:Y:S04]  /*0210*/  LDG.E.CONSTANT R10, desc[UR4][R2.64+0x18] ;  /* 0x00001804020a7981 */ /* 0x000f28000c1e9900 */
[----:B------:R-:W5:Y:S01]  /*0220*/  LDG.E.CONSTANT R12, desc[UR4][R2.64+0x1c] ;  /* 0x00001c04020c7981 */ /* 0x000f62000c1e9900 */
[----:B--2---:R-:W-:-:S02]  /*0230*/  FSETP.GT.AND P1, PT, R8, RZ, PT ;  /* 0x000000ff0800720b */ /* 0x004fc40003f24000 */
[----:B---3--:R-:W-:Y:S02]  /*0240*/  FSETP.GT.AND P0, PT, R6, RZ, PT ;  /* 0x000000ff0600720b */ /* 0x008fe40003f04000 */
[----:B----4-:R-:W-:-:S09]  /*0250*/  FSETP.GT.AND P2, PT, R10, RZ, PT ;  /* 0x000000ff0a00720b */ /* 0x010fd20003f44000 */
[----:B------:R-:W2:Y:S04]  /*0260*/  @!P1 LDG.E.CONSTANT R9, desc[UR4][R4.64+0x4] ;  /* 0x0000040404099981 */ /* 0x000ea8000c1e9900 */
[----:B------:R-:W3:Y:S04]  /*0270*/  @!P0 LDG.E.CONSTANT R7, desc[UR4][R4.64] ;  /* 0x0000000404078981 */ /* 0x000ee8000c1e9900 */
[----:B------:R-:W4:Y:S04]  /*0280*/  @!P2 LDG.E.CONSTANT R11, desc[UR4][R4.64+0x8] ;  /* 0x00000804040ba981 */ /* 0x000f28000c1e9900 */
[----:B------:R-:W2:Y:S04]  /*0290*/  @P1 LDG.E.CONSTANT R9, desc[UR4][R4.64+0x10] ;  /* 0x0000100404091981 */ /* 0x000ea8000c1e9900 */
[----:B------:R-:W3:Y:S04]  /*02a0*/  @P0 LDG.E.CONSTANT R7, desc[UR4][R4.64+0xc] ;  /* 0x00000c0404070981 */ /* 0x000ee8000c1e9900 */
[----:B------:R-:W4:Y:S01]  /*02b0*/  @P2 LDG.E.CONSTANT R11, desc[UR4][R4.64+0x14] ;  /* 0x00001404040b2981 */ /* 0x000f22000c1e9900 */
        /* <DEDUP_REMOVED lines=82> */
[----:B------:R-:W0:Y:S01]  /*07e0*/  LDC.64 R2, c[0x0][0x390] ;  /* 0x0000e400ff027b82 */ /* 0x000e220000000a00 */
[----:B------:R-:W-:Y:S01]  /*07f0*/  SHF.R.S32.HI R5, RZ, 0x1f, R0 ;  /* 0x0000001fff057819 */ /* 0x000fe20000011400 */
[----:B------:R-:W-:-:S03]  /*0800*/  IMAD.MOV.U32 R7, RZ, RZ, 0x1 ;  /* 0x00000001ff077424 */ /* 0x000fc600078e00ff */
[-C--:B------:R-:W-:Y:S02]  /*0810*/  LEA.HI R5, R5, R0.reuse, RZ, 0x5 ;  /* 0x0000000005057211 */ /* 0x080fe400078f28ff */
[----:B------:R-:W-:Y:S02]  /*0820*/  SHF.L.W.U32 R7, R7, R0, RZ ;  /* 0x0000000007077219 */ /* 0x000fe40000000eff */
[----:B------:R-:W-:-:S05]  /*0830*/  SHF.R.S32.HI R5, RZ, 0x5, R5 ;  /* 0x00000005ff057819 */ /* 0x000fca0000011405 */
[----:B0-----:R-:W-:-:S05]  /*0840*/  IMAD.WIDE R2, R5, 0x4, R2 ;  /* 0x0000000405027825 */ /* 0x001fca00078e0202 */
[----:B------:R-:W-:Y:S01]  /*0850*/  REDG.E.OR.STRONG.GPU desc[UR4][R2.64], R7 ;  /* 0x000000070200798e */ /* 0x000fe2000f12e104 */
[----:B------:R-:W-:Y:S05]  /*0860*/  EXIT ;  /* 0x000000000000794d */ /* 0x000fea0003800000 */
.L_x_1:
        /* <DEDUP_REMOVED lines=9> */
.L_x_3:


//--------------------- .nv.shared.reserved.0     --------------------------
	.section	.nv.shared.reserved.0,"aw",@nobits
	.weak		__nv_reservedSMEM_offset_0_alias
	.size		__nv_reservedSMEM_offset_0_alias, 0, 64
	.other		__nv_reservedSMEM_offset_0_alias,@"STO_CUDA_RESERVED_SHARED STV_DEFAULT"
__nv_reservedSMEM_offset_0_alias:
	.zero		0
	.zero		64


//--------------------- .nv.constant0._Z20CompactVisibleKernelPKjPiS1_i --------------------------
	.section	.nv.constant0._Z20CompactVisibleKernelPKjPiS1_i,"a",@progbits
	.sectionflags	@""
	.align	4
.nv.constant0._Z20CompactVisibleKernelPKjPiS1_i:
	.zero		924


//--------------------- .nv.constant0._Z17FrustumCullKernelPK8CudaAABBPK11CudaFrustumPji --------------------------
	.section	.nv.constant0._Z17FrustumCullKernelPK8CudaAABBPK11CudaFrustumPji,"a",@progbits
	.sectionflags	@""
	.align	4
.nv.constant0._Z17FrustumCullKernelPK8CudaAABBPK11CudaFrustumPji:
	.zero		924


//--------------------- SYMBOLS --------------------------

	.type		.nv.reservedSmem.offset0,@object
	.size		.nv.reservedSmem.offset0,0x4
